//
// Generated by NVIDIA NVVM Compiler
//
// Compiler Build ID: CL-36424714
// Cuda compilation tools, release 13.0, V13.0.88
// Based on NVVM 20.0.0
//

.version 9.0
.target sm_100
.address_size 64

	// .globl	_Z13toUpperStringPc

.visible .entry _Z13toUpperStringPc(
	.param .u64 .ptr .align 1 _Z13toUpperStringPc_param_0
)
{
	.reg .pred 	%p<2>;
	.reg .b16 	%rs<5>;
	.reg .b32 	%r<2>;
	.reg .b64 	%rd<5>;

	ld.param.u64 	%rd2, [_Z13toUpperStringPc_param_0];
	cvta.to.global.u64 	%rd3, %rd2;
	mov.u32 	%r1, %ctaid.x;
	cvt.u64.u32 	%rd4, %r1;
	add.s64 	%rd1, %rd3, %rd4;
	ld.global.u8 	%rs1, [%rd1];
	add.s16 	%rs2, %rs1, -123;
	and.b16  	%rs3, %rs2, 255;
	setp.lt.u16 	%p1, %rs3, 230;
	@%p1 bra 	$L__BB0_2;
	add.s16 	%rs4, %rs1, -32;
	st.global.u8 	[%rd1], %rs4;
$L__BB0_2:
	ret;

}


// ===== COMPILED SASS (sm_100) =====

	.target	sm_100

	.elftype	@"ET_EXEC"


//--------------------- .note.nv.tkinfo           --------------------------
	.section	.note.nv.tkinfo,"",@"SHT_NOTE"
	.sectionflags	@"SHF_NOTE_NV_TKINFO"
	.tkinfo
        /*0018*/ 	.word	0x00000002
        /*0030*/ 	.string	""
        /*0030*/ 	.string	"ptxas"
        /*0030*/ 	.string	"Cuda compilation tools, release 13.0, V13.0.88"
        /*0030*/ 	.string	"Build cuda_13.0.r13.0/compiler.36424714_0"
        /*0030*/ 	.string	"-arch sm_100 -m 64 "



//--------------------- .note.nv.cuinfo           --------------------------
	.section	.note.nv.cuinfo,"",@"SHT_NOTE"
	.sectionflags	@"SHF_NOTE_NV_CUINFO"
        /*0018*/ 	.short	0x0002
        /*001a*/ 	.short	0x0064
        /*001c*/ 	.short	0x0082
	.zero		2


//--------------------- .nv.info                  --------------------------
	.section	.nv.info,"",@"SHT_CUDA_INFO"
	.align	4


	//----- nvinfo : EIATTR_REGCOUNT
	.align		4
        /*0000*/ 	.byte	0x04, 0x2f
        /*0002*/ 	.short	(.L_1 - .L_0)
	.align		4
.L_0:
        /*0004*/ 	.word	index@(_Z13toUpperStringPc)
        /*0008*/ 	.word	0x00000008


	//----- nvinfo : EIATTR_FRAME_SIZE
	.align		4
.L_1:
        /*000c*/ 	.byte	0x04, 0x11
        /*000e*/ 	.short	(.L_3 - .L_2)
	.align		4
.L_2:
        /*0010*/ 	.word	index@(_Z13toUpperStringPc)
        /*0014*/ 	.word	0x00000000


	//----- nvinfo : EIATTR_MIN_STACK_SIZE
	.align		4
.L_3:
        /*0018*/ 	.byte	0x04, 0x12
        /*001a*/ 	.short	(.L_5 - .L_4)
	.align		4
.L_4:
        /*001c*/ 	.word	index@(_Z13toUpperStringPc)
        /*0020*/ 	.word	0x00000000
.L_5:


//--------------------- .nv.compat                --------------------------
	.section	.nv.compat,"",@"SHT_CUDA_COMPAT_INFO"
	.align	4
        /*0000*/ 	.byte	0x02, 0x09, 0x00, 0x00, 0x02, 0x02, 0x01, 0x00, 0x02, 0x05, 0x05, 0x00, 0x03, 0x07, 0x01, 0x01
        /*0010*/ 	.byte	0x02, 0x03, 0x00, 0x00, 0x02, 0x06, 0x01, 0x00, 0x04, 0x0b, 0x08, 0x00, 0x09, 0x00, 0x00, 0x00
        /*0020*/ 	.byte	0x00, 0x00, 0x00, 0x00


//--------------------- .nv.info._Z13toUpperStringPc --------------------------
	.section	.nv.info._Z13toUpperStringPc,"",@"SHT_CUDA_INFO"
	.sectionflags	@""
	.align	4


	//----- nvinfo : EIATTR_CUDA_API_VERSION
	.align		4
        /*0000*/ 	.byte	0x04, 0x37
        /*0002*/ 	.short	(.L_7 - .L_6)
.L_6:
        /*0004*/ 	.word	0x00000082


	//----- nvinfo : EIATTR_KPARAM_INFO
	.align		4
.L_7:
        /*0008*/ 	.byte	0x04, 0x17
        /*000a*/ 	.short	(.L_9 - .L_8)
.L_8:
        /*000c*/ 	.word	0x00000000
        /*0010*/ 	.short	0x0000
        /*0012*/ 	.short	0x0000
        /*0014*/ 	.byte	0x00, 0xf5, 0x21, 0x00


	//----- nvinfo : EIATTR_SPARSE_MMA_MASK
	.align		4
.L_9:
        /*0018*/ 	.byte	0x03, 0x50
        /*001a*/ 	.short	0x0000


	//----- nvinfo : EIATTR_MAXREG_COUNT
	.align		4
        /*001c*/ 	.byte	0x03, 0x1b
        /*001e*/ 	.short	0x00ff


	//----- nvinfo : EIATTR_MERCURY_ISA_VERSION
	.align		4
        /*0020*/ 	.byte	0x03, 0x5f
        /*0022*/ 	.short	0x0101


	//----- nvinfo : EIATTR_VRC_CTA_INIT_COUNT
	.align		4
        /*0024*/ 	.byte	0x02, 0x4a
	.zero		1
	.zero		1


	//----- nvinfo : EIATTR_EXIT_INSTR_OFFSETS
	.align		4
        /*0028*/ 	.byte	0x04, 0x1c
        /*002a*/ 	.short	(.L_11 - .L_10)


	//   ....[0]....
.L_10:
        /*002c*/ 	.word	0x000000c0


	//   ....[1]....
        /*0030*/ 	.word	0x000000f0


	//----- nvinfo : EIATTR_CBANK_PARAM_SIZE
	.align		4
.L_11:
        /*0034*/ 	.byte	0x03, 0x19
        /*0036*/ 	.short	0x0008


	//----- nvinfo : EIATTR_PARAM_CBANK
	.align		4
        /*0038*/ 	.byte	0x04, 0x0a
        /*003a*/ 	.short	(.L_13 - .L_12)
	.align		4
.L_12:
        /*003c*/ 	.word	index@(.nv.constant0._Z13toUpperStringPc)
        /*0040*/ 	.short	0x0380
        /*0042*/ 	.short	0x0008


	//----- nvinfo : EIATTR_SW_WAR
	.align		4
.L_13:
        /*0044*/ 	.byte	0x04, 0x36
        /*0046*/ 	.short	(.L_15 - .L_14)
.L_14:
        /*0048*/ 	.word	0x00000008
.L_15:


//--------------------- .nv.callgraph             --------------------------
	.section	.nv.callgraph,"",@"SHT_CUDA_CALLGRAPH"
	.align	4
	.sectionentsize	8
	.align		4
        /*0000*/ 	.word	0x00000000
	.align		4
        /*0004*/ 	.word	0xffffffff
	.align		4
        /*0008*/ 	.word	0x00000000
	.align		4
        /*000c*/ 	.word	0xfffffffe
	.align		4
        /*0010*/ 	.word	0x00000000
	.align		4
        /*0014*/ 	.word	0xfffffffd
	.align		4
        /*0018*/ 	.word	0x00000000
	.align		4
        /*001c*/ 	.word	0xfffffffc


//--------------------- .text._Z13toUpperStringPc --------------------------
	.section	.text._Z13toUpperStringPc,"ax",@progbits
	.align	128
        .global         _Z13toUpperStringPc
        .type           _Z13toUpperStringPc,@function
        .size           _Z13toUpperStringPc,(.L_x_1 - _Z13toUpperStringPc)
        .other          _Z13toUpperStringPc,@"STO_CUDA_ENTRY STV_DEFAULT"
_Z13toUpperStringPc:
.text._Z13toUpperStringPc:
[----:B------:R-:W-:Y:S08]  /*0000*/  LDC R1, c[0x0][0x37c] ;  /* 0x0000df00ff017b82 */ /* 0x000ff00000000800 */
[----:B------:R-:W0:Y:S01]  /*0010*/  S2UR UR4, SR_CTAID.X ;  /* 0x00000000000479c3 */ /* 0x000e220000002500 */
[----:B------:R-:W0:Y:S01]  /*0020*/  LDCU.64 UR6, c[0x0][0x380] ;  /* 0x00007000ff0677ac */ /* 0x000e220008000a00 */
[----:B------:R-:W1:Y:S01]  /*0030*/  LDCU.64 UR8, c[0x0][0x358] ;  /* 0x00006b00ff0877ac */ /* 0x000e620008000a00 */
[----:B0-----:R-:W-:-:S04]  /*0040*/  UIADD3 UR4, UP0, UPT, UR4, UR6, URZ ;  /* 0x0000000604047290 */ /* 0x001fc8000ff1e0ff */
[----:B------:R-:W-:Y:S02]  /*0050*/  UIADD3.X UR5, UPT, UPT, URZ, UR7, URZ, UP0, !UPT ;  /* 0x00000007ff057290 */ /* 0x000fe400087fe4ff */
[----:B------:R-:W-:-:S04]  /*0060*/  IMAD.U32 R2, RZ, RZ, UR4 ;  /* 0x00000004ff027e24 */ /* 0x000fc8000f8e00ff */
[----:B------:R-:W-:-:S05]  /*0070*/  IMAD.U32 R3, RZ, RZ, UR5 ;  /* 0x00000005ff037e24 */ /* 0x000fca000f8e00ff */
[----:B-1----:R-:W2:Y:S02]  /*0080*/  LDG.E.U8 R0, desc[UR8][R2.64] ;  /* 0x0000000802007981 */ /* 0x002ea4000c1e1100 */
[----:B--2---:R-:W-:-:S04]  /*0090*/  IADD3 R4, PT, PT, R0, -0x7b, RZ ;  /* 0xffffff8500047810 */ /* 0x004fc80007ffe0ff */
[----:B------:R-:W-:-:S04]  /*00a0*/  LOP3.LUT R4, R4, 0xff, RZ, 0xc0, !PT ;  /* 0x000000ff04047812 */ /* 0x000fc800078ec0ff */
[----:B------:R-:W-:-:S13]  /*00b0*/  ISETP.GE.U32.AND P0, PT, R4, 0xe6, PT ;  /* 0x000000e60400780c */ /* 0x000fda0003f06070 */
[----:B------:R-:W-:Y:S05]  /*00c0*/  @!P0 EXIT ;  /* 0x000000000000894d */ /* 0x000fea0003800000 */
[----:B------:R-:W-:-:S05]  /*00d0*/  VIADD R5, R0, 0xffffffe0 ;  /* 0xffffffe000057836 */ /* 0x000fca0000000000 */
[----:B------:R-:W-:Y:S01]  /*00e0*/  STG.E.U8 desc[UR8][R2.64], R5 ;  /* 0x0000000502007986 */ /* 0x000fe2000c101108 */
[----:B------:R-:W-:Y:S05]  /*00f0*/  EXIT ;  /* 0x000000000000794d */ /* 0x000fea0003800000 */
.L_x_0:
[----:B------:R-:W-:-:S00]  /*0100*/  BRA `(.L_x_0) ;  /* 0xfffffffc00fc7947 */ /* 0x000fc0000383ffff */
[----:B------:R-:W-:-:S00]  /*0110*/  NOP ;  /* 0x0000000000007918 */ /* 0x000fc00000000000 */
        /* <DEDUP_REMOVED lines=14> */
.L_x_1:


//--------------------- .nv.shared.reserved.0     --------------------------
	.section	.nv.shared.reserved.0,"aw",@nobits
	.weak		__nv_reservedSMEM_offset_0_alias
	.size		__nv_reservedSMEM_offset_0_alias, 0, 64
	.other		__nv_reservedSMEM_offset_0_alias,@"STO_CUDA_RESERVED_SHARED STV_DEFAULT"
__nv_reservedSMEM_offset_0_alias:
	.zero		0
	.zero		64


//--------------------- .nv.constant0._Z13toUpperStringPc --------------------------
	.section	.nv.constant0._Z13toUpperStringPc,"a",@progbits
	.sectionflags	@""
	.align	4
.nv.constant0._Z13toUpperStringPc:
	.zero		904


//--------------------- SYMBOLS --------------------------

	.type		.nv.reservedSmem.offset0,@object
	.size		.nv.reservedSmem.offset0,0x4
